	.headerflags	@"EF_CUDA_TEXMODE_UNIFIED EF_CUDA_64BIT_ADDRESS EF_CUDA_ACCELERATORS EF_CUDA_SM90 EF_CUDA_VIRTUAL_SM(EF_CUDA_SM90)"
	.elftype	@"ET_EXEC"


//--------------------- .nv.info                  --------------------------
	.section	.nv.info,"",@"SHT_CUDA_INFO"
	.align	4


	//----- nvinfo : EIATTR_REGCOUNT
	.align		4
        /*0000*/ 	.byte	0x04, 0x2f
        /*0002*/ 	.short	(.L_1 - .L_0)
	.align		4
.L_0:
        /*0004*/ 	.word	index@(triton_poi_fused_cat_15)
        /*0008*/ 	.word	0x00000012


	//----- nvinfo : EIATTR_MIN_STACK_SIZE
	.align		4
.L_1:
        /*000c*/ 	.byte	0x04, 0x12
        /*000e*/ 	.short	(.L_3 - .L_2)
	.align		4
.L_2:
        /*0010*/ 	.word	index@(triton_poi_fused_cat_15)
        /*0014*/ 	.word	0x00000000


	//----- nvinfo : EIATTR_FRAME_SIZE
	.align		4
.L_3:
        /*0018*/ 	.byte	0x04, 0x11
        /*001a*/ 	.short	(.L_5 - .L_4)
	.align		4
.L_4:
        /*001c*/ 	.word	index@(triton_poi_fused_cat_15)
        /*0020*/ 	.word	0x00000000


	//----- nvinfo : EIATTR_MIN_STACK_SIZE
	.align		4
.L_5:
        /*0024*/ 	.byte	0x04, 0x12
        /*0026*/ 	.short	(.L_7 - .L_6)
	.align		4
.L_6:
        /*0028*/ 	.word	index@(triton_poi_fused_cat_15)
        /*002c*/ 	.word	0x00000000
.L_7:


//--------------------- .nv.info.triton_poi_fused_cat_15 --------------------------
	.section	.nv.info.triton_poi_fused_cat_15,"",@"SHT_CUDA_INFO"
	.sectionflags	@""
	.align	4


	//----- nvinfo : EIATTR_CUDA_API_VERSION
	.align		4
        /*0000*/ 	.byte	0x04, 0x37
        /*0002*/ 	.short	(.L_9 - .L_8)
.L_8:
        /*0004*/ 	.word	0x0000007c


	//----- nvinfo : EIATTR_KPARAM_INFO
	.align		4
.L_9:
        /*0008*/ 	.byte	0x04, 0x17
        /*000a*/ 	.short	(.L_11 - .L_10)
.L_10:
        /*000c*/ 	.word	0x00000000
        /*0010*/ 	.short	0x0002
        /*0012*/ 	.short	0x0010
        /*0014*/ 	.byte	0x00, 0xf0, 0x11, 0x00


	//----- nvinfo : EIATTR_KPARAM_INFO
	.align		4
.L_11:
        /*0018*/ 	.byte	0x04, 0x17
        /*001a*/ 	.short	(.L_13 - .L_12)
.L_12:
        /*001c*/ 	.word	0x00000000
        /*0020*/ 	.short	0x0001
        /*0022*/ 	.short	0x0008
        /*0024*/ 	.byte	0x00, 0xf4, 0x21, 0x00


	//----- nvinfo : EIATTR_KPARAM_INFO
	.align		4
.L_13:
        /*0028*/ 	.byte	0x04, 0x17
        /*002a*/ 	.short	(.L_15 - .L_14)
.L_14:
        /*002c*/ 	.word	0x00000000
        /*0030*/ 	.short	0x0000
        /*0032*/ 	.short	0x0000
        /*0034*/ 	.byte	0x00, 0xf4, 0x21, 0x00


	//----- nvinfo : EIATTR_SPARSE_MMA_MASK
	.align		4
.L_15:
        /*0038*/ 	.byte	0x03, 0x50
        /*003a*/ 	.short	0x0000


	//----- nvinfo : EIATTR_MAXREG_COUNT
	.align		4
        /*003c*/ 	.byte	0x03, 0x1b
        /*003e*/ 	.short	0x00ff


	//----- nvinfo : EIATTR_EXIT_INSTR_OFFSETS
	.align		4
        /*0040*/ 	.byte	0x04, 0x1c
        /*0042*/ 	.short	(.L_17 - .L_16)


	//   ....[0]....
.L_16:
        /*0044*/ 	.word	0x000002c0


	//   ....[1]....
        /*0048*/ 	.word	0x000002e0


	//----- nvinfo : EIATTR_REQNTID
	.align		4
.L_17:
        /*004c*/ 	.byte	0x04, 0x10
        /*004e*/ 	.short	(.L_19 - .L_18)
.L_18:
        /*0050*/ 	.word	0x00000080
        /*0054*/ 	.word	0x00000001
        /*0058*/ 	.word	0x00000001


	//----- nvinfo : EIATTR_CBANK_PARAM_SIZE
	.align		4
.L_19:
        /*005c*/ 	.byte	0x03, 0x19
        /*005e*/ 	.short	0x0014


	//----- nvinfo : EIATTR_PARAM_CBANK
	.align		4
        /*0060*/ 	.byte	0x04, 0x0a
        /*0062*/ 	.short	(.L_21 - .L_20)
	.align		4
.L_20:
        /*0064*/ 	.word	index@(.nv.constant0.triton_poi_fused_cat_15)
        /*0068*/ 	.short	0x0210
        /*006a*/ 	.short	0x0014


	//----- nvinfo : EIATTR_SW_WAR
	.align		4
.L_21:
        /*006c*/ 	.byte	0x04, 0x36
        /*006e*/ 	.short	(.L_23 - .L_22)
.L_22:
        /*0070*/ 	.word	0x00000008
.L_23:


//--------------------- .nv.callgraph             --------------------------
	.section	.nv.callgraph,"",@"SHT_CUDA_CALLGRAPH"
	.align	4
	.sectionentsize	8
	.align		4
        /*0000*/ 	.word	0x00000000
	.align		4
        /*0004*/ 	.word	0xffffffff
	.align		4
        /*0008*/ 	.word	0x00000000
	.align		4
        /*000c*/ 	.word	0xfffffffe
	.align		4
        /*0010*/ 	.word	0x00000000
	.align		4
        /*0014*/ 	.word	0xfffffffd
	.align		4
        /*0018*/ 	.word	0x00000000
	.align		4
        /*001c*/ 	.word	0xfffffffc


//--------------------- .text.triton_poi_fused_cat_15 --------------------------
	.section	.text.triton_poi_fused_cat_15,"ax",@progbits
	.align	128
        .global         triton_poi_fused_cat_15
        .type           triton_poi_fused_cat_15,@function
        .size           triton_poi_fused_cat_15,(.L_x_1 - triton_poi_fused_cat_15)
        .other          triton_poi_fused_cat_15,@"STO_CUDA_ENTRY STV_DEFAULT"
triton_poi_fused_cat_15:
.text.triton_poi_fused_cat_15:
[----:B------:R-:W0:Y:S02]  /*0000*/  LDC R1, c[0x0][0x28] ;  /* 0x00000a00ff017b82 */ /* 0x000e240000000800 */
[----:B------:R-:W1:Y:S01]  /*0010*/  S2R R0, SR_TID.X ;  /* 0x0000000000007919 */ /* 0x000e620000002100 */
[----:B------:R-:W-:Y:S01]  /*0020*/  CS2R R10, SRZ ;  /* 0x00000000000a7805 */ /* 0x000fe2000001ff00 */
[----:B------:R-:W-:Y:S01]  /*0030*/  ULDC.64 UR4, c[0x0][0x208] ;  /* 0x0000820000047ab9 */ /* 0x000fe20000000a00 */
[----:B------:R-:W2:Y:S01]  /*0040*/  S2R R7, SR_CTAID.X ;  /* 0x0000000000077919 */ /* 0x000ea20000002500 */
[----:B-1----:R-:W-:Y:S02]  /*0050*/  LOP3.LUT R0, R0, 0x7f, RZ, 0xc0, !PT ;  /* 0x0000007f00007812 */ /* 0x002fe400078ec0ff */
[----:B--2---:R-:W-:-:S03]  /*0060*/  SHF.R.S32.HI R2, RZ, 0x17, R7 ;  /* 0x00000017ff027819 */ /* 0x004fc60000011407 */
[----:B------:R-:W-:Y:S01]  /*0070*/  IMAD R7, R7, 0x100, R0 ;  /* 0x0000010007077824 */ /* 0x000fe200078e0200 */
[----:B------:R-:W-:-:S03]  /*0080*/  SGXT R2, R2, 0x1 ;  /* 0x000000010202781a */ /* 0x000fc60000000200 */
[----:B------:R-:W-:Y:S01]  /*0090*/  VIADD R0, R7, 0x80 ;  /* 0x0000008007007836 */ /* 0x000fe20000000000 */
[----:B------:R-:W-:-:S04]  /*00a0*/  LEA.HI R4, R2, R7, RZ, 0x2 ;  /* 0x0000000702047211 */ /* 0x000fc800078f10ff */
[----:B------:R-:W-:Y:S02]  /*00b0*/  LEA.HI R6, R2, R0, RZ, 0x2 ;  /* 0x0000000002067211 */ /* 0x000fe400078f10ff */
[----:B------:R-:W-:Y:S01]  /*00c0*/  SHF.R.S32.HI R5, RZ, 0x2, R4 ;  /* 0x00000002ff057819 */ /* 0x000fe20000011404 */
[----:B------:R-:W1:Y:S01]  /*00d0*/  LDC.64 R2, c[0x0][0x210] ;  /* 0x00008400ff027b82 */ /* 0x000e620000000a00 */
[----:B------:R-:W-:Y:S02]  /*00e0*/  SHF.R.S32.HI R6, RZ, 0x2, R6 ;  /* 0x00000002ff067819 */ /* 0x000fe40000011406 */
[----:B------:R-:W-:Y:S02]  /*00f0*/  LEA.HI R8, R5, R5, RZ, 0x2 ;  /* 0x0000000505087211 */ /* 0x000fe400078f10ff */
[----:B------:R-:W-:Y:S02]  /*0100*/  LOP3.LUT R4, R4, 0xfffffffc, RZ, 0xc0, !PT ;  /* 0xfffffffc04047812 */ /* 0x000fe400078ec0ff */
[----:B------:R-:W-:-:S02]  /*0110*/  LOP3.LUT R8, R8, 0xfffffffc, RZ, 0xc0, !PT ;  /* 0xfffffffc08087812 */ /* 0x000fc400078ec0ff */
[----:B------:R-:W-:Y:S02]  /*0120*/  LEA.HI R9, R6, R6, RZ, 0x2 ;  /* 0x0000000606097211 */ /* 0x000fe400078f10ff */
[----:B------:R-:W-:Y:S02]  /*0130*/  IADD3 R8, R5, 0x1, -R8 ;  /* 0x0000000105087810 */ /* 0x000fe40007ffe808 */
[----:B------:R-:W-:Y:S02]  /*0140*/  IADD3 R4, R7, 0x1, -R4 ;  /* 0x0000000107047810 */ /* 0x000fe40007ffe804 */
[----:B------:R-:W-:Y:S02]  /*0150*/  LOP3.LUT R9, R9, 0xfffffffc, RZ, 0xc0, !PT ;  /* 0xfffffffc09097812 */ /* 0x000fe400078ec0ff */
[----:B------:R-:W-:Y:S02]  /*0160*/  LOP3.LUT R8, R8, R4, RZ, 0xfc, !PT ;  /* 0x0000000408087212 */ /* 0x000fe400078efcff */
[----:B------:R-:W-:-:S02]  /*0170*/  IADD3 R9, R6, 0x1, -R9 ;  /* 0x0000000106097810 */ /* 0x000fc40007ffe809 */
[----:B------:R-:W-:Y:S02]  /*0180*/  ISETP.GE.U32.AND P0, PT, R8, 0x4, PT ;  /* 0x000000040800780c */ /* 0x000fe40003f06070 */
[----:B------:R-:W-:Y:S01]  /*0190*/  LOP3.LUT R9, R9, R4, RZ, 0xfc, !PT ;  /* 0x0000000409097212 */ /* 0x000fe200078efcff */
[C---:B-1----:R-:W-:Y:S01]  /*01a0*/  IMAD.WIDE R4, R7.reuse, 0x4, R2 ;  /* 0x0000000407047825 */ /* 0x042fe200078e0202 */
[----:B------:R-:W-:Y:S02]  /*01b0*/  ISETP.LT.AND P0, PT, R7, 0x100, !P0 ;  /* 0x000001000700780c */ /* 0x000fe40004701270 */
[----:B------:R-:W-:Y:S01]  /*01c0*/  ISETP.GE.U32.AND P1, PT, R9, 0x4, PT ;  /* 0x000000040900780c */ /* 0x000fe20003f26070 */
[----:B------:R-:W-:-:S03]  /*01d0*/  VIADD R9, R7, 0x85 ;  /* 0x0000008507097836 */ /* 0x000fc60000000000 */
[C---:B------:R-:W-:Y:S01]  /*01e0*/  ISETP.LT.AND P1, PT, R0.reuse, 0x100, !P1 ;  /* 0x000001000000780c */ /* 0x040fe20004f21270 */
[----:B------:R-:W-:Y:S02]  /*01f0*/  IMAD.WIDE R2, R9, 0x4, R2 ;  /* 0x0000000409027825 */ /* 0x000fe400078e0202 */
[----:B------:R-:W1:Y:S04]  /*0200*/  LDC.64 R8, c[0x0][0x218] ;  /* 0x00008600ff087b82 */ /* 0x000e680000000a00 */
[----:B------:R-:W2:Y:S06]  /*0210*/  @P0 LDG.E R10, desc[UR4][R4.64+0x14] ;  /* 0x00001404040a0981 */ /* 0x000eac000c1e1900 */
[----:B------:R-:W3:Y:S01]  /*0220*/  @P1 LDG.E R11, desc[UR4][R2.64] ;  /* 0x00000004020b1981 */ /* 0x000ee2000c1e1900 */
[C---:B------:R-:W-:Y:S01]  /*0230*/  ISETP.GE.AND P3, PT, R7.reuse, 0x100, PT ;  /* 0x000001000700780c */ /* 0x040fe20003f66270 */
[----:B------:R-:W-:Y:S01]  /*0240*/  IMAD R7, R7, 0x19, RZ ;  /* 0x0000001907077824 */ /* 0x000fe200078e02ff */
[----:B------:R-:W-:-:S03]  /*0250*/  ISETP.GE.AND P2, PT, R0, 0x100, PT ;  /* 0x000001000000780c */ /* 0x000fc60003f46270 */
[C---:B------:R-:W-:Y:S02]  /*0260*/  VIADD R13, R7.reuse, 0xc80 ;  /* 0x00000c80070d7836 */ /* 0x040fe40000000000 */
[----:B-1----:R-:W-:-:S04]  /*0270*/  IMAD.WIDE R6, R7, 0x4, R8 ;  /* 0x0000000407067825 */ /* 0x002fc800078e0208 */
[----:B------:R-:W-:Y:S01]  /*0280*/  IMAD.WIDE R8, R13, 0x4, R8 ;  /* 0x000000040d087825 */ /* 0x000fe200078e0208 */
[----:B--2---:R-:W-:-:S05]  /*0290*/  SEL R15, R10, 0xc61c4000, P0 ;  /* 0xc61c40000a0f7807 */ /* 0x004fca0000000000 */
[----:B------:R1:W-:Y:S01]  /*02a0*/  @!P3 STG.E desc[UR4][R6.64], R15 ;  /* 0x0000000f0600b986 */ /* 0x0003e2000c101904 */
[----:B---3--:R-:W-:Y:S01]  /*02b0*/  SEL R11, R11, 0xc61c4000, P1 ;  /* 0xc61c40000b0b7807 */ /* 0x008fe20000800000 */
[----:B------:R-:W-:Y:S06]  /*02c0*/  @P2 EXIT ;  /* 0x000000000000294d */ /* 0x000fec0003800000 */
[----:B------:R-:W-:Y:S01]  /*02d0*/  STG.E desc[UR4][R8.64], R11 ;  /* 0x0000000b08007986 */ /* 0x000fe2000c101904 */
[----:B------:R-:W-:Y:S05]  /*02e0*/  EXIT ;  /* 0x000000000000794d */ /* 0x000fea0003800000 */
.L_x_0:
[----:B------:R-:W-:-:S00]  /*02f0*/  BRA `(.L_x_0) ;  /* 0xfffffffc00fc7947 */ /* 0x000fc0000383ffff */
[----:B------:R-:W-:-:S00]  /*0300*/  NOP ;  /* 0x0000000000007918 */ /* 0x000fc00000000000 */
[----:B------:R-:W-:-:S00]  /*0310*/  NOP ;  /* 0x0000000000007918 */ /* 0x000fc00000000000 */
[----:B------:R-:W-:-:S00]  /*0320*/  NOP ;  /* 0x0000000000007918 */ /* 0x000fc00000000000 */
[----:B------:R-:W-:-:S00]  /*0330*/  NOP ;  /* 0x0000000000007918 */ /* 0x000fc00000000000 */
[----:B------:R-:W-:-:S00]  /*0340*/  NOP ;  /* 0x0000000000007918 */ /* 0x000fc00000000000 */
[----:B------:R-:W-:-:S00]  /*0350*/  NOP ;  /* 0x0000000000007918 */ /* 0x000fc00000000000 */
[----:B------:R-:W-:-:S00]  /*0360*/  NOP ;  /* 0x0000000000007918 */ /* 0x000fc00000000000 */
[----:B------:R-:W-:-:S00]  /*0370*/  NOP ;  /* 0x0000000000007918 */ /* 0x000fc00000000000 */
.L_x_1:


//--------------------- .nv.constant0.triton_poi_fused_cat_15 --------------------------
	.section	.nv.constant0.triton_poi_fused_cat_15,"a",@progbits
	.sectionflags	@""
	.align	4
.nv.constant0.triton_poi_fused_cat_15:
	.zero		548
